//
// Generated by NVIDIA NVVM Compiler
//
// Compiler Build ID: CL-36424714
// Cuda compilation tools, release 13.0, V13.0.88
// Based on NVVM 20.0.0
//

.version 9.0
.target sm_100
.address_size 64

	// .globl	_Z3rsaPiS_S_S_

.visible .entry _Z3rsaPiS_S_S_(
	.param .u64 .ptr .align 1 _Z3rsaPiS_S_S__param_0,
	.param .u64 .ptr .align 1 _Z3rsaPiS_S_S__param_1,
	.param .u64 .ptr .align 1 _Z3rsaPiS_S_S__param_2,
	.param .u64 .ptr .align 1 _Z3rsaPiS_S_S__param_3
)
{
	.reg .pred 	%p<11>;
	.reg .b32 	%r<36>;
	.reg .b64 	%rd<63>;

	ld.param.u64 	%rd31, [_Z3rsaPiS_S_S__param_0];
	ld.param.u64 	%rd32, [_Z3rsaPiS_S_S__param_1];
	ld.param.u64 	%rd29, [_Z3rsaPiS_S_S__param_2];
	ld.param.u64 	%rd30, [_Z3rsaPiS_S_S__param_3];
	cvta.to.global.u64 	%rd33, %rd32;
	cvta.to.global.u64 	%rd1, %rd31;
	mov.u32 	%r13, %ntid.x;
	mov.u32 	%r14, %ctaid.x;
	mov.u32 	%r15, %tid.x;
	mad.lo.s32 	%r1, %r13, %r14, %r15;
	ld.global.u32 	%r2, [%rd33];
	setp.lt.s32 	%p1, %r2, 1;
	mov.b32 	%r35, 1;
	@%p1 bra 	$L__BB0_23;
	cvta.to.global.u64 	%rd36, %rd29;
	ld.global.s32 	%rd3, [%rd36];
	mul.wide.s32 	%rd37, %r1, 4;
	add.s64 	%rd38, %rd1, %rd37;
	ld.global.s32 	%rd2, [%rd38];
	and.b32  	%r3, %r2, 3;
	setp.lt.u32 	%p2, %r2, 4;
	mov.b64 	%rd60, 1;
	@%p2 bra 	$L__BB0_16;
	and.b32  	%r16, %r2, 2147483644;
	neg.s32 	%r33, %r16;
	mov.b64 	%rd60, 1;
	cvt.u32.u64 	%r17, %rd3;
$L__BB0_3:
	mul.lo.s64 	%rd5, %rd60, %rd2;
	or.b64  	%rd40, %rd5, %rd3;
	and.b64  	%rd41, %rd40, -4294967296;
	setp.ne.s64 	%p3, %rd41, 0;
	@%p3 bra 	$L__BB0_5;
	cvt.u32.u64 	%r18, %rd5;
	rem.u32 	%r19, %r18, %r17;
	cvt.u64.u32 	%rd54, %r19;
	bra.uni 	$L__BB0_6;
$L__BB0_5:
	rem.s64 	%rd54, %rd5, %rd3;
$L__BB0_6:
	mul.lo.s64 	%rd9, %rd54, %rd2;
	or.b64  	%rd42, %rd9, %rd3;
	and.b64  	%rd43, %rd42, -4294967296;
	setp.ne.s64 	%p4, %rd43, 0;
	@%p4 bra 	$L__BB0_8;
	cvt.u32.u64 	%r21, %rd9;
	rem.u32 	%r22, %r21, %r17;
	cvt.u64.u32 	%rd55, %r22;
	bra.uni 	$L__BB0_9;
$L__BB0_8:
	rem.s64 	%rd55, %rd9, %rd3;
$L__BB0_9:
	mul.lo.s64 	%rd13, %rd55, %rd2;
	or.b64  	%rd44, %rd13, %rd3;
	and.b64  	%rd45, %rd44, -4294967296;
	setp.ne.s64 	%p5, %rd45, 0;
	@%p5 bra 	$L__BB0_11;
	cvt.u32.u64 	%r24, %rd13;
	rem.u32 	%r25, %r24, %r17;
	cvt.u64.u32 	%rd56, %r25;
	bra.uni 	$L__BB0_12;
$L__BB0_11:
	rem.s64 	%rd56, %rd13, %rd3;
$L__BB0_12:
	mul.lo.s64 	%rd17, %rd56, %rd2;
	or.b64  	%rd46, %rd17, %rd3;
	and.b64  	%rd47, %rd46, -4294967296;
	setp.ne.s64 	%p6, %rd47, 0;
	@%p6 bra 	$L__BB0_14;
	cvt.u32.u64 	%r27, %rd17;
	rem.u32 	%r28, %r27, %r17;
	cvt.u64.u32 	%rd60, %r28;
	bra.uni 	$L__BB0_15;
$L__BB0_14:
	rem.s64 	%rd60, %rd17, %rd3;
$L__BB0_15:
	add.s32 	%r33, %r33, 4;
	setp.ne.s32 	%p7, %r33, 0;
	@%p7 bra 	$L__BB0_3;
$L__BB0_16:
	setp.eq.s32 	%p8, %r3, 0;
	@%p8 bra 	$L__BB0_22;
	neg.s32 	%r34, %r3;
	cvt.u32.u64 	%r29, %rd3;
$L__BB0_18:
	.pragma "nounroll";
	mul.lo.s64 	%rd24, %rd60, %rd2;
	or.b64  	%rd48, %rd24, %rd3;
	and.b64  	%rd49, %rd48, -4294967296;
	setp.ne.s64 	%p9, %rd49, 0;
	@%p9 bra 	$L__BB0_20;
	cvt.u32.u64 	%r30, %rd24;
	rem.u32 	%r31, %r30, %r29;
	cvt.u64.u32 	%rd60, %r31;
	bra.uni 	$L__BB0_21;
$L__BB0_20:
	rem.s64 	%rd60, %rd24, %rd3;
$L__BB0_21:
	add.s32 	%r34, %r34, 1;
	setp.ne.s32 	%p10, %r34, 0;
	@%p10 bra 	$L__BB0_18;
$L__BB0_22:
	cvt.u32.u64 	%r35, %rd60;
$L__BB0_23:
	cvta.to.global.u64 	%rd50, %rd30;
	mul.wide.s32 	%rd51, %r1, 4;
	add.s64 	%rd52, %rd50, %rd51;
	atom.global.exch.b32 	%r32, [%rd52], %r35;
	ret;

}


// ===== COMPILED SASS (sm_100) =====

	.target	sm_100

	.elftype	@"ET_EXEC"


//--------------------- .note.nv.tkinfo           --------------------------
	.section	.note.nv.tkinfo,"",@"SHT_NOTE"
	.sectionflags	@"SHF_NOTE_NV_TKINFO"
	.tkinfo
        /*0018*/ 	.word	0x00000002
        /*0030*/ 	.string	""
        /*0030*/ 	.string	"ptxas"
        /*0030*/ 	.string	"Cuda compilation tools, release 13.0, V13.0.88"
        /*0030*/ 	.string	"Build cuda_13.0.r13.0/compiler.36424714_0"
        /*0030*/ 	.string	"-arch sm_100 -m 64 "



//--------------------- .note.nv.cuinfo           --------------------------
	.section	.note.nv.cuinfo,"",@"SHT_NOTE"
	.sectionflags	@"SHF_NOTE_NV_CUINFO"
        /*0018*/ 	.short	0x0002
        /*001a*/ 	.short	0x0064
        /*001c*/ 	.short	0x0082
	.zero		2


//--------------------- .nv.info                  --------------------------
	.section	.nv.info,"",@"SHT_CUDA_INFO"
	.align	4


	//----- nvinfo : EIATTR_REGCOUNT
	.align		4
        /*0000*/ 	.byte	0x04, 0x2f
        /*0002*/ 	.short	(.L_1 - .L_0)
	.align		4
.L_0:
        /*0004*/ 	.word	index@(_Z3rsaPiS_S_S_)
        /*0008*/ 	.word	0x0000001a


	//----- nvinfo : EIATTR_FRAME_SIZE
	.align		4
.L_1:
        /*000c*/ 	.byte	0x04, 0x11
        /*000e*/ 	.short	(.L_3 - .L_2)
	.align		4
.L_2:
        /*0010*/ 	.word	index@($__internal_0_$__cuda_sm20_rem_s64)
        /*0014*/ 	.word	0x00000000


	//----- nvinfo : EIATTR_FRAME_SIZE
	.align		4
.L_3:
        /*0018*/ 	.byte	0x04, 0x11
        /*001a*/ 	.short	(.L_5 - .L_4)
	.align		4
.L_4:
        /*001c*/ 	.word	index@(_Z3rsaPiS_S_S_)
        /*0020*/ 	.word	0x00000000


	//----- nvinfo : EIATTR_MIN_STACK_SIZE
	.align		4
.L_5:
        /*0024*/ 	.byte	0x04, 0x12
        /*0026*/ 	.short	(.L_7 - .L_6)
	.align		4
.L_6:
        /*0028*/ 	.word	index@(_Z3rsaPiS_S_S_)
        /*002c*/ 	.word	0x00000000
.L_7:


//--------------------- .nv.compat                --------------------------
	.section	.nv.compat,"",@"SHT_CUDA_COMPAT_INFO"
	.align	4
        /*0000*/ 	.byte	0x02, 0x09, 0x00, 0x00, 0x02, 0x02, 0x01, 0x00, 0x02, 0x05, 0x05, 0x00, 0x03, 0x07, 0x01, 0x01
        /*0010*/ 	.byte	0x02, 0x03, 0x00, 0x00, 0x02, 0x06, 0x01, 0x00, 0x04, 0x0b, 0x08, 0x00, 0x09, 0x00, 0x00, 0x00
        /*0020*/ 	.byte	0x00, 0x00, 0x00, 0x00


//--------------------- .nv.info._Z3rsaPiS_S_S_   --------------------------
	.section	.nv.info._Z3rsaPiS_S_S_,"",@"SHT_CUDA_INFO"
	.sectionflags	@""
	.align	4


	//----- nvinfo : EIATTR_CUDA_API_VERSION
	.align		4
        /*0000*/ 	.byte	0x04, 0x37
        /*0002*/ 	.short	(.L_9 - .L_8)
.L_8:
        /*0004*/ 	.word	0x00000082


	//----- nvinfo : EIATTR_KPARAM_INFO
	.align		4
.L_9:
        /*0008*/ 	.byte	0x04, 0x17
        /*000a*/ 	.short	(.L_11 - .L_10)
.L_10:
        /*000c*/ 	.word	0x00000000
        /*0010*/ 	.short	0x0003
        /*0012*/ 	.short	0x0018
        /*0014*/ 	.byte	0x00, 0xf5, 0x21, 0x00


	//----- nvinfo : EIATTR_KPARAM_INFO
	.align		4
.L_11:
        /*0018*/ 	.byte	0x04, 0x17
        /*001a*/ 	.short	(.L_13 - .L_12)
.L_12:
        /*001c*/ 	.word	0x00000000
        /*0020*/ 	.short	0x0002
        /*0022*/ 	.short	0x0010
        /*0024*/ 	.byte	0x00, 0xf5, 0x21, 0x00


	//----- nvinfo : EIATTR_KPARAM_INFO
	.align		4
.L_13:
        /*0028*/ 	.byte	0x04, 0x17
        /*002a*/ 	.short	(.L_15 - .L_14)
.L_14:
        /*002c*/ 	.word	0x00000000
        /*0030*/ 	.short	0x0001
        /*0032*/ 	.short	0x0008
        /*0034*/ 	.byte	0x00, 0xf5, 0x21, 0x00


	//----- nvinfo : EIATTR_KPARAM_INFO
	.align		4
.L_15:
        /*0038*/ 	.byte	0x04, 0x17
        /*003a*/ 	.short	(.L_17 - .L_16)
.L_16:
        /*003c*/ 	.word	0x00000000
        /*0040*/ 	.short	0x0000
        /*0042*/ 	.short	0x0000
        /*0044*/ 	.byte	0x00, 0xf5, 0x21, 0x00


	//----- nvinfo : EIATTR_SPARSE_MMA_MASK
	.align		4
.L_17:
        /*0048*/ 	.byte	0x03, 0x50
        /*004a*/ 	.short	0x0000


	//----- nvinfo : EIATTR_MAXREG_COUNT
	.align		4
        /*004c*/ 	.byte	0x03, 0x1b
        /*004e*/ 	.short	0x00ff


	//----- nvinfo : EIATTR_MERCURY_ISA_VERSION
	.align		4
        /*0050*/ 	.byte	0x03, 0x5f
        /*0052*/ 	.short	0x0101


	//----- nvinfo : EIATTR_VRC_CTA_INIT_COUNT
	.align		4
        /*0054*/ 	.byte	0x02, 0x4a
	.zero		1
	.zero		1


	//----- nvinfo : EIATTR_EXIT_INSTR_OFFSETS
	.align		4
        /*0058*/ 	.byte	0x04, 0x1c
        /*005a*/ 	.short	(.L_19 - .L_18)


	//   ....[0]....
.L_18:
        /*005c*/ 	.word	0x00000bf0


	//----- nvinfo : EIATTR_CRS_STACK_SIZE
	.align		4
.L_19:
        /*0060*/ 	.byte	0x04, 0x1e
        /*0062*/ 	.short	(.L_21 - .L_20)
.L_20:
        /*0064*/ 	.word	0x00000000


	//----- nvinfo : EIATTR_CBANK_PARAM_SIZE
	.align		4
.L_21:
        /*0068*/ 	.byte	0x03, 0x19
        /*006a*/ 	.short	0x0020


	//----- nvinfo : EIATTR_PARAM_CBANK
	.align		4
        /*006c*/ 	.byte	0x04, 0x0a
        /*006e*/ 	.short	(.L_23 - .L_22)
	.align		4
.L_22:
        /*0070*/ 	.word	index@(.nv.constant0._Z3rsaPiS_S_S_)
        /*0074*/ 	.short	0x0380
        /*0076*/ 	.short	0x0020


	//----- nvinfo : EIATTR_SW_WAR
	.align		4
.L_23:
        /*0078*/ 	.byte	0x04, 0x36
        /*007a*/ 	.short	(.L_25 - .L_24)
.L_24:
        /*007c*/ 	.word	0x00000008
.L_25:


//--------------------- .nv.callgraph             --------------------------
	.section	.nv.callgraph,"",@"SHT_CUDA_CALLGRAPH"
	.align	4
	.sectionentsize	8
	.align		4
        /*0000*/ 	.word	0x00000000
	.align		4
        /*0004*/ 	.word	0xffffffff
	.align		4
        /*0008*/ 	.word	0x00000000
	.align		4
        /*000c*/ 	.word	0xfffffffe
	.align		4
        /*0010*/ 	.word	0x00000000
	.align		4
        /*0014*/ 	.word	0xfffffffd
	.align		4
        /*0018*/ 	.word	0x00000000
	.align		4
        /*001c*/ 	.word	0xfffffffc


//--------------------- .text._Z3rsaPiS_S_S_      --------------------------
	.section	.text._Z3rsaPiS_S_S_,"ax",@progbits
	.align	128
        .global         _Z3rsaPiS_S_S_
        .type           _Z3rsaPiS_S_S_,@function
        .size           _Z3rsaPiS_S_S_,(.L_x_21 - _Z3rsaPiS_S_S_)
        .other          _Z3rsaPiS_S_S_,@"STO_CUDA_ENTRY STV_DEFAULT"
_Z3rsaPiS_S_S_:
.text._Z3rsaPiS_S_S_:
[----:B------:R-:W-:Y:S08]  /*0000*/  LDC R1, c[0x0][0x37c] ;  /* 0x0000df00ff017b82 */ /* 0x000ff00000000800 */
[----:B------:R-:W0:Y:S01]  /*0010*/  LDC.64 R2, c[0x0][0x388] ;  /* 0x0000e200ff027b82 */ /* 0x000e220000000a00 */
[----:B------:R-:W0:Y:S02]  /*0020*/  LDCU.64 UR4, c[0x0][0x358] ;  /* 0x00006b00ff0477ac */ /* 0x000e240008000a00 */
[----:B0-----:R-:W2:Y:S01]  /*0030*/  LDG.E R10, desc[UR4][R2.64] ;  /* 0x00000004020a7981 */ /* 0x001ea2000c1e1900 */
[----:B------:R-:W0:Y:S01]  /*0040*/  LDCU UR6, c[0x0][0x360] ;  /* 0x00006c00ff0677ac */ /* 0x000e220008000800 */
[----:B------:R-:W-:Y:S01]  /*0050*/  IMAD.MOV.U32 R5, RZ, RZ, 0x1 ;  /* 0x00000001ff057424 */ /* 0x000fe200078e00ff */
[----:B------:R-:W0:Y:S01]  /*0060*/  S2R R0, SR_CTAID.X ;  /* 0x0000000000007919 */ /* 0x000e220000002500 */
[----:B------:R-:W0:Y:S02]  /*0070*/  S2R R7, SR_TID.X ;  /* 0x0000000000077919 */ /* 0x000e240000002100 */
[----:B0-----:R-:W-:Y:S01]  /*0080*/  IMAD R0, R0, UR6, R7 ;  /* 0x0000000600007c24 */ /* 0x001fe2000f8e0207 */
[----:B--2---:R-:W-:-:S13]  /*0090*/  ISETP.GE.AND P0, PT, R10, 0x1, PT ;  /* 0x000000010a00780c */ /* 0x004fda0003f06270 */
[----:B------:R-:W-:Y:S05]  /*00a0*/  @!P0 BRA `(.L_x_0) ;  /* 0x0000000800c48947 */ /* 0x000fea0003800000 */
[----:B------:R-:W0:Y:S08]  /*00b0*/  LDC.64 R6, c[0x0][0x380] ;  /* 0x0000e000ff067b82 */ /* 0x000e300000000a00 */
[----:B------:R-:W1:Y:S01]  /*00c0*/  LDC.64 R4, c[0x0][0x390] ;  /* 0x0000e400ff047b82 */ /* 0x000e620000000a00 */
[----:B0-----:R-:W-:-:S05]  /*00d0*/  IMAD.WIDE R6, R0, 0x4, R6 ;  /* 0x0000000400067825 */ /* 0x001fca00078e0206 */
[----:B------:R-:W2:Y:S04]  /*00e0*/  LDG.E R8, desc[UR4][R6.64] ;  /* 0x0000000406087981 */ /* 0x000ea8000c1e1900 */
[----:B-1----:R-:W3:Y:S01]  /*00f0*/  LDG.E R12, desc[UR4][R4.64] ;  /* 0x00000004040c7981 */ /* 0x002ee2000c1e1900 */
[C---:B------:R-:W-:Y:S01]  /*0100*/  ISETP.GE.U32.AND P0, PT, R10.reuse, 0x4, PT ;  /* 0x000000040a00780c */ /* 0x040fe20003f06070 */
[----:B------:R-:W-:Y:S01]  /*0110*/  HFMA2 R3, -RZ, RZ, 0, 0 ;  /* 0x00000000ff037431 */ /* 0x000fe200000001ff */
[----:B------:R-:W-:Y:S01]  /*0120*/  LOP3.LUT R13, R10, 0x3, RZ, 0xc0, !PT ;  /* 0x000000030a0d7812 */ /* 0x000fe200078ec0ff */
[----:B------:R-:W-:Y:S01]  /*0130*/  IMAD.MOV.U32 R2, RZ, RZ, 0x1 ;  /* 0x00000001ff027424 */ /* 0x000fe200078e00ff */
[----:B--2---:R-:W-:Y:S02]  /*0140*/  SHF.R.S32.HI R9, RZ, 0x1f, R8 ;  /* 0x0000001fff097819 */ /* 0x004fe40000011408 */
[----:B---3--:R-:W-:-:S07]  /*0150*/  SHF.R.S32.HI R14, RZ, 0x1f, R12 ;  /* 0x0000001fff0e7819 */ /* 0x008fce000001140c */
[----:B------:R-:W-:Y:S05]  /*0160*/  @!P0 BRA `(.L_x_1) ;  /* 0x0000000800008947 */ /* 0x000fea0003800000 */
[----:B------:R-:W-:Y:S01]  /*0170*/  LOP3.LUT R10, R10, 0x7ffffffc, RZ, 0xc0, !PT ;  /* 0x7ffffffc0a0a7812 */ /* 0x000fe200078ec0ff */
[----:B------:R-:W-:Y:S02]  /*0180*/  IMAD.MOV.U32 R2, RZ, RZ, 0x1 ;  /* 0x00000001ff027424 */ /* 0x000fe400078e00ff */
[----:B------:R-:W-:Y:S01]  /*0190*/  IMAD.MOV.U32 R3, RZ, RZ, 0x0 ;  /* 0x00000000ff037424 */ /* 0x000fe200078e00ff */
[----:B------:R-:W-:-:S07]  /*01a0*/  IADD3 R15, PT, PT, -R10, RZ, RZ ;  /* 0x000000ff0a0f7210 */ /* 0x000fce0007ffe1ff */
.L_x_14:
[-C--:B------:R-:W-:Y:S01]  /*01b0*/  IMAD R3, R3, R8.reuse, RZ ;  /* 0x0000000803037224 */ /* 0x080fe200078e02ff */
[----:B------:R-:W-:Y:S01]  /*01c0*/  BSSY.RECONVERGENT B0, `(.L_x_2) ;  /* 0x000001f000007945 */ /* 0x000fe20003800200 */
[----:B------:R-:W-:-:S04]  /*01d0*/  IMAD.WIDE.U32 R16, R2, R8, RZ ;  /* 0x0000000802107225 */ /* 0x000fc800078e00ff */
[----:B------:R-:W-:Y:S02]  /*01e0*/  IMAD R3, R9, R2, R3 ;  /* 0x0000000209037224 */ /* 0x000fe400078e0203 */
[----:B------:R-:W-:Y:S02]  /*01f0*/  VIADD R15, R15, 0x4 ;  /* 0x000000040f0f7836 */ /* 0x000fe40000000000 */
[----:B------:R-:W-:-:S03]  /*0200*/  IMAD.IADD R11, R17, 0x1, R3 ;  /* 0x00000001110b7824 */ /* 0x000fc600078e0203 */
[----:B------:R-:W-:Y:S02]  /*0210*/  ISETP.NE.AND P2, PT, R15, RZ, PT ;  /* 0x000000ff0f00720c */ /* 0x000fe40003f45270 */
[----:B------:R-:W-:-:S04]  /*0220*/  LOP3.LUT R2, R11, R14, RZ, 0xfc, !PT ;  /* 0x0000000e0b027212 */ /* 0x000fc800078efcff */
[----:B------:R-:W-:-:S13]  /*0230*/  ISETP.NE.U32.AND P0, PT, R2, RZ, PT ;  /* 0x000000ff0200720c */ /* 0x000fda0003f05070 */
[----:B------:R-:W-:Y:S05]  /*0240*/  @P0 BRA `(.L_x_3) ;  /* 0x0000000000500947 */ /* 0x000fea0003800000 */
[----:B------:R-:W0:Y:S01]  /*0250*/  I2F.U32.RP R4, R12 ;  /* 0x0000000c00047306 */ /* 0x000e220000209000 */
[----:B------:R-:W-:Y:S01]  /*0260*/  IMAD.MOV R5, RZ, RZ, -R12 ;  /* 0x000000ffff057224 */ /* 0x000fe200078e0a0c */
[----:B------:R-:W-:-:S06]  /*0270*/  ISETP.NE.U32.AND P1, PT, R12, RZ, PT ;  /* 0x000000ff0c00720c */ /* 0x000fcc0003f25070 */
[----:B0-----:R-:W0:Y:S02]  /*0280*/  MUFU.RCP R4, R4 ;  /* 0x0000000400047308 */ /* 0x001e240000001000 */
[----:B0-----:R-:W-:-:S06]  /*0290*/  IADD3 R2, PT, PT, R4, 0xffffffe, RZ ;  /* 0x0ffffffe04027810 */ /* 0x001fcc0007ffe0ff */
[----:B------:R0:W1:Y:S02]  /*02a0*/  F2I.FTZ.U32.TRUNC.NTZ R3, R2 ;  /* 0x0000000200037305 */ /* 0x000064000021f000 */
[----:B0-----:R-:W-:Y:S02]  /*02b0*/  IMAD.MOV.U32 R2, RZ, RZ, RZ ;  /* 0x000000ffff027224 */ /* 0x001fe400078e00ff */
[----:B-1----:R-:W-:-:S04]  /*02c0*/  IMAD R5, R5, R3, RZ ;  /* 0x0000000305057224 */ /* 0x002fc800078e02ff */
[----:B------:R-:W-:-:S06]  /*02d0*/  IMAD.HI.U32 R3, R3, R5, R2 ;  /* 0x0000000503037227 */ /* 0x000fcc00078e0002 */
[----:B------:R-:W-:-:S05]  /*02e0*/  IMAD.HI.U32 R3, R3, R16, RZ ;  /* 0x0000001003037227 */ /* 0x000fca00078e00ff */
[----:B------:R-:W-:-:S05]  /*02f0*/  IADD3 R3, PT, PT, -R3, RZ, RZ ;  /* 0x000000ff03037210 */ /* 0x000fca0007ffe1ff */
[----:B------:R-:W-:Y:S02]  /*0300*/  IMAD R17, R12, R3, R16 ;  /* 0x000000030c117224 */ /* 0x000fe400078e0210 */
[----:B------:R-:W-:-:S03]  /*0310*/  IMAD.MOV.U32 R3, RZ, RZ, RZ ;  /* 0x000000ffff037224 */ /* 0x000fc600078e00ff */
[----:B------:R-:W-:-:S13]  /*0320*/  ISETP.GE.U32.AND P0, PT, R17, R12, PT ;  /* 0x0000000c1100720c */ /* 0x000fda0003f06070 */
[----:B------:R-:W-:-:S05]  /*0330*/  @P0 IMAD.IADD R17, R17, 0x1, -R12 ;  /* 0x0000000111110824 */ /* 0x000fca00078e0a0c */
[----:B------:R-:W-:-:S13]  /*0340*/  ISETP.GE.U32.AND P0, PT, R17, R12, PT ;  /* 0x0000000c1100720c */ /* 0x000fda0003f06070 */
[----:B------:R-:W-:Y:S01]  /*0350*/  @P0 IMAD.IADD R17, R17, 0x1, -R12 ;  /* 0x0000000111110824 */ /* 0x000fe200078e0a0c */
[----:B------:R-:W-:-:S04]  /*0360*/  @!P1 LOP3.LUT R17, RZ, R12, RZ, 0x33, !PT ;  /* 0x0000000cff119212 */ /* 0x000fc800078e33ff */
[----:B------:R-:W-:Y:S01]  /*0370*/  MOV R2, R17 ;  /* 0x0000001100027202 */ /* 0x000fe20000000f00 */
[----:B------:R-:W-:Y:S06]  /*0380*/  BRA `(.L_x_4) ;  /* 0x0000000000087947 */ /* 0x000fec0003800000 */
.L_x_3:
[----:B------:R-:W-:-:S07]  /*0390*/  MOV R10, 0x3b0 ;  /* 0x000003b0000a7802 */ /* 0x000fce0000000f00 */
[----:B------:R-:W-:Y:S05]  /*03a0*/  CALL.REL.NOINC `($__internal_0_$__cuda_sm20_rem_s64) ;  /* 0x0000000800147944 */ /* 0x000fea0003c00000 */
.L_x_4:
[----:B------:R-:W-:Y:S05]  /*03b0*/  BSYNC.RECONVERGENT B0 ;  /* 0x0000000000007941 */ /* 0x000fea0003800200 */
.L_x_2:
[-C--:B------:R-:W-:Y:S01]  /*03c0*/  IMAD R3, R3, R8.reuse, RZ ;  /* 0x0000000803037224 */ /* 0x080fe200078e02ff */
[----:B------:R-:W-:Y:S01]  /*03d0*/  BSSY.RECONVERGENT B0, `(.L_x_5) ;  /* 0x000001c000007945 */ /* 0x000fe20003800200 */
[----:B------:R-:W-:-:S04]  /*03e0*/  IMAD.WIDE.U32 R16, R2, R8, RZ ;  /* 0x0000000802107225 */ /* 0x000fc800078e00ff */
[----:B------:R-:W-:-:S04]  /*03f0*/  IMAD R3, R9, R2, R3 ;  /* 0x0000000209037224 */ /* 0x000fc800078e0203 */
[----:B------:R-:W-:-:S05]  /*0400*/  IMAD.IADD R11, R17, 0x1, R3 ;  /* 0x00000001110b7824 */ /* 0x000fca00078e0203 */
[----:B------:R-:W-:-:S04]  /*0410*/  LOP3.LUT R2, R11, R14, RZ, 0xfc, !PT ;  /* 0x0000000e0b027212 */ /* 0x000fc800078efcff */
[----:B------:R-:W-:-:S13]  /*0420*/  ISETP.NE.U32.AND P0, PT, R2, RZ, PT ;  /* 0x000000ff0200720c */ /* 0x000fda0003f05070 */
[----:B------:R-:W-:Y:S05]  /*0430*/  @P0 BRA `(.L_x_6) ;  /* 0x00000000004c0947 */ /* 0x000fea0003800000 */
[----:B------:R-:W0:Y:S01]  /*0440*/  I2F.U32.RP R4, R12 ;  /* 0x0000000c00047306 */ /* 0x000e220000209000 */
[----:B------:R-:W-:Y:S01]  /*0450*/  IMAD.MOV R7, RZ, RZ, -R12 ;  /* 0x000000ffff077224 */ /* 0x000fe200078e0a0c */
[----:B------:R-:W-:Y:S01]  /*0460*/  ISETP.NE.U32.AND P1, PT, R12, RZ, PT ;  /* 0x000000ff0c00720c */ /* 0x000fe20003f25070 */
[----:B------:R-:W-:-:S05]  /*0470*/  IMAD.MOV.U32 R2, RZ, RZ, RZ ;  /* 0x000000ffff027224 */ /* 0x000fca00078e00ff */
[----:B0-----:R-:W0:Y:S02]  /*0480*/  MUFU.RCP R4, R4 ;  /* 0x0000000400047308 */ /* 0x001e240000001000 */
[----:B0-----:R-:W-:-:S06]  /*0490*/  IADD3 R5, PT, PT, R4, 0xffffffe, RZ ;  /* 0x0ffffffe04057810 */ /* 0x001fcc0007ffe0ff */
[----:B------:R-:W0:Y:S02]  /*04a0*/  F2I.FTZ.U32.TRUNC.NTZ R3, R5 ;  /* 0x0000000500037305 */ /* 0x000e24000021f000 */
[----:B0-----:R-:W-:-:S04]  /*04b0*/  IMAD R7, R7, R3, RZ ;  /* 0x0000000307077224 */ /* 0x001fc800078e02ff */
[----:B------:R-:W-:-:S06]  /*04c0*/  IMAD.HI.U32 R7, R3, R7, R2 ;  /* 0x0000000703077227 */ /* 0x000fcc00078e0002 */
[----:B------:R-:W-:-:S05]  /*04d0*/  IMAD.HI.U32 R2, R7, R16, RZ ;  /* 0x0000001007027227 */ /* 0x000fca00078e00ff */
[----:B------:R-:W-:-:S05]  /*04e0*/  IADD3 R3, PT, PT, -R2, RZ, RZ ;  /* 0x000000ff02037210 */ /* 0x000fca0007ffe1ff */
[----:B------:R-:W-:Y:S02]  /*04f0*/  IMAD R2, R12, R3, R16 ;  /* 0x000000030c027224 */ /* 0x000fe400078e0210 */
[----:B------:R-:W-:-:S03]  /*0500*/  HFMA2 R3, -RZ, RZ, 0, 0 ;  /* 0x00000000ff037431 */ /* 0x000fc600000001ff */
[----:B------:R-:W-:-:S13]  /*0510*/  ISETP.GE.U32.AND P0, PT, R2, R12, PT ;  /* 0x0000000c0200720c */ /* 0x000fda0003f06070 */
[----:B------:R-:W-:-:S05]  /*0520*/  @P0 IMAD.IADD R2, R2, 0x1, -R12 ;  /* 0x0000000102020824 */ /* 0x000fca00078e0a0c */
[----:B------:R-:W-:-:S13]  /*0530*/  ISETP.GE.U32.AND P0, PT, R2, R12, PT ;  /* 0x0000000c0200720c */ /* 0x000fda0003f06070 */
[----:B------:R-:W-:Y:S01]  /*0540*/  @P0 IMAD.IADD R2, R2, 0x1, -R12 ;  /* 0x0000000102020824 */ /* 0x000fe200078e0a0c */
[----:B------:R-:W-:Y:S01]  /*0550*/  @!P1 LOP3.LUT R2, RZ, R12, RZ, 0x33, !PT ;  /* 0x0000000cff029212 */ /* 0x000fe200078e33ff */
[----:B------:R-:W-:Y:S06]  /*0560*/  BRA `(.L_x_7) ;  /* 0x0000000000087947 */ /* 0x000fec0003800000 */
.L_x_6:
[----:B------:R-:W-:-:S07]  /*0570*/  MOV R10, 0x590 ;  /* 0x00000590000a7802 */ /* 0x000fce0000000f00 */
[----:B------:R-:W-:Y:S05]  /*0580*/  CALL.REL.NOINC `($__internal_0_$__cuda_sm20_rem_s64) ;  /* 0x00000004009c7944 */ /* 0x000fea0003c00000 */
.L_x_7:
[----:B------:R-:W-:Y:S05]  /*0590*/  BSYNC.RECONVERGENT B0 ;  /* 0x0000000000007941 */ /* 0x000fea0003800200 */
.L_x_5:
        /* <DEDUP_REMOVED lines=9> */
[----:B------:R-:W-:Y:S01]  /*0630*/  IADD3 R7, PT, PT, RZ, -R12, RZ ;  /* 0x8000000cff077210 */ /* 0x000fe20007ffe0ff */
[----:B------:R-:W-:Y:S01]  /*0640*/  IMAD.MOV.U32 R2, RZ, RZ, RZ ;  /* 0x000000ffff027224 */ /* 0x000fe200078e00ff */
[----:B------:R-:W-:-:S05]  /*0650*/  ISETP.NE.U32.AND P1, PT, R12, RZ, PT ;  /* 0x000000ff0c00720c */ /* 0x000fca0003f25070 */
[----:B0-----:R-:W0:Y:S02]  /*0660*/  MUFU.RCP R4, R4 ;  /* 0x0000000400047308 */ /* 0x001e240000001000 */
[----:B0-----:R-:W-:-:S06]  /*0670*/  VIADD R5, R4, 0xffffffe ;  /* 0x0ffffffe04057836 */ /* 0x001fcc0000000000 */
[----:B------:R-:W0:Y:S02]  /*0680*/  F2I.FTZ.U32.TRUNC.NTZ R3, R5 ;  /* 0x0000000500037305 */ /* 0x000e24000021f000 */
[----:B0-----:R-:W-:-:S04]  /*0690*/  IMAD R7, R7, R3, RZ ;  /* 0x0000000307077224 */ /* 0x001fc800078e02ff */
[----:B------:R-:W-:-:S06]  /*06a0*/  IMAD.HI.U32 R7, R3, R7, R2 ;  /* 0x0000000703077227 */ /* 0x000fcc00078e0002 */
[----:B------:R-:W-:-:S04]  /*06b0*/  IMAD.HI.U32 R2, R7, R16, RZ ;  /* 0x0000001007027227 */ /* 0x000fc800078e00ff */
[----:B------:R-:W-:-:S04]  /*06c0*/  IMAD.MOV R3, RZ, RZ, -R2 ;  /* 0x000000ffff037224 */ /* 0x000fc800078e0a02 */
[----:B------:R-:W-:Y:S02]  /*06d0*/  IMAD R2, R12, R3, R16 ;  /* 0x000000030c027224 */ /* 0x000fe400078e0210 */
[----:B------:R-:W-:-:S03]  /*06e0*/  IMAD.MOV.U32 R3, RZ, RZ, RZ ;  /* 0x000000ffff037224 */ /* 0x000fc600078e00ff */
[----:B------:R-:W-:-:S13]  /*06f0*/  ISETP.GE.U32.AND P0, PT, R2, R12, PT ;  /* 0x0000000c0200720c */ /* 0x000fda0003f06070 */
[----:B------:R-:W-:-:S04]  /*0700*/  @P0 IADD3 R2, PT, PT, -R12, R2, RZ ;  /* 0x000000020c020210 */ /* 0x000fc80007ffe1ff */
[----:B------:R-:W-:-:S13]  /*0710*/  ISETP.GE.U32.AND P0, PT, R2, R12, PT ;  /* 0x0000000c0200720c */ /* 0x000fda0003f06070 */
[----:B------:R-:W-:Y:S01]  /*0720*/  @P0 IMAD.IADD R2, R2, 0x1, -R12 ;  /* 0x0000000102020824 */ /* 0x000fe200078e0a0c */
[----:B------:R-:W-:Y:S01]  /*0730*/  @!P1 LOP3.LUT R2, RZ, R12, RZ, 0x33, !PT ;  /* 0x0000000cff029212 */ /* 0x000fe200078e33ff */
[----:B------:R-:W-:Y:S06]  /*0740*/  BRA `(.L_x_10) ;  /* 0x0000000000087947 */ /* 0x000fec0003800000 */
.L_x_9:
[----:B------:R-:W-:-:S07]  /*0750*/  MOV R10, 0x770 ;  /* 0x00000770000a7802 */ /* 0x000fce0000000f00 */
[----:B------:R-:W-:Y:S05]  /*0760*/  CALL.REL.NOINC `($__internal_0_$__cuda_sm20_rem_s64) ;  /* 0x0000000400247944 */ /* 0x000fea0003c00000 */
.L_x_10:
[----:B------:R-:W-:Y:S05]  /*0770*/  BSYNC.RECONVERGENT B0 ;  /* 0x0000000000007941 */ /* 0x000fea0003800200 */
.L_x_8:
[-C--:B------:R-:W-:Y:S01]  /*0780*/  IMAD R3, R3, R8.reuse, RZ ;  /* 0x0000000803037224 */ /* 0x080fe200078e02ff */
[----:B------:R-:W-:Y:S01]  /*0790*/  BSSY.RECONVERGENT B0, `(.L_x_11) ;  /* 0x000001c000007945 */ /* 0x000fe20003800200 */
[----:B------:R-:W-:-:S04]  /*07a0*/  IMAD.WIDE.U32 R16, R2, R8, RZ ;  /* 0x0000000802107225 */ /* 0x000fc800078e00ff */
[----:B------:R-:W-:-:S05]  /*07b0*/  IMAD R3, R9, R2, R3 ;  /* 0x0000000209037224 */ /* 0x000fca00078e0203 */
[----:B------:R-:W-:-:S04]  /*07c0*/  IADD3 R11, PT, PT, R17, R3, RZ ;  /* 0x00000003110b7210 */ /* 0x000fc80007ffe0ff */
[----:B------:R-:W-:-:S04]  /*07d0*/  LOP3.LUT R2, R11, R14, RZ, 0xfc, !PT ;  /* 0x0000000e0b027212 */ /* 0x000fc800078efcff */
[----:B------:R-:W-:-:S13]  /*07e0*/  ISETP.NE.U32.AND P0, PT, R2, RZ, PT ;  /* 0x000000ff0200720c */ /* 0x000fda0003f05070 */
[----:B------:R-:W-:Y:S05]  /*07f0*/  @P0 BRA `(.L_x_12) ;  /* 0x00000000004c0947 */ /* 0x000fea0003800000 */
[----:B------:R-:W0:Y:S01]  /*0800*/  I2F.U32.RP R4, R12 ;  /* 0x0000000c00047306 */ /* 0x000e220000209000 */
[----:B------:R-:W-:Y:S01]  /*0810*/  IMAD.MOV R7, RZ, RZ, -R12 ;  /* 0x000000ffff077224 */ /* 0x000fe200078e0a0c */
[----:B------:R-:W-:Y:S02]  /*0820*/  MOV R2, RZ ;  /* 0x000000ff00027202 */ /* 0x000fe40000000f00 */
[----:B------:R-:W-:-:S04]  /*0830*/  ISETP.NE.U32.AND P1, PT, R12, RZ, PT ;  /* 0x000000ff0c00720c */ /* 0x000fc80003f25070 */
        /* <DEDUP_REMOVED lines=10> */
[----:B------:R-:W-:-:S05]  /*08e0*/  @P0 IMAD.IADD R2, R2, 0x1, -R12 ;  /* 0x0000000102020824 */ /* 0x000fca00078e0a0c */
[----:B------:R-:W-:-:S13]  /*08f0*/  ISETP.GE.U32.AND P0, PT, R2, R12, PT ;  /* 0x0000000c0200720c */ /* 0x000fda0003f06070 */
[----:B------:R-:W-:Y:S02]  /*0900*/  @P0 IADD3 R2, PT, PT, -R12, R2, RZ ;  /* 0x000000020c020210 */ /* 0x000fe40007ffe1ff */
[----:B------:R-:W-:Y:S01]  /*0910*/  @!P1 LOP3.LUT R2, RZ, R12, RZ, 0x33, !PT ;  /* 0x0000000cff029212 */ /* 0x000fe200078e33ff */
[----:B------:R-:W-:Y:S06]  /*0920*/  BRA `(.L_x_13) ;  /* 0x0000000000087947 */ /* 0x000fec0003800000 */
.L_x_12:
[----:B------:R-:W-:-:S07]  /*0930*/  MOV R10, 0x950 ;  /* 0x00000950000a7802 */ /* 0x000fce0000000f00 */
[----:B------:R-:W-:Y:S05]  /*0940*/  CALL.REL.NOINC `($__internal_0_$__cuda_sm20_rem_s64) ;  /* 0x0000000000ac7944 */ /* 0x000fea0003c00000 */
.L_x_13:
[----:B------:R-:W-:Y:S05]  /*0950*/  BSYNC.RECONVERGENT B0 ;  /* 0x0000000000007941 */ /* 0x000fea0003800200 */
.L_x_11:
[----:B------:R-:W-:Y:S05]  /*0960*/  @P2 BRA `(.L_x_14) ;  /* 0xfffffff800102947 */ /* 0x000fea000383ffff */
.L_x_1:
[----:B------:R-:W-:-:S13]  /*0970*/  ISETP.NE.AND P0, PT, R13, RZ, PT ;  /* 0x000000ff0d00720c */ /* 0x000fda0003f05270 */
[----:B------:R-:W-:Y:S05]  /*0980*/  @!P0 BRA `(.L_x_15) ;  /* 0x0000000000888947 */ /* 0x000fea0003800000 */
[----:B------:R-:W-:-:S07]  /*0990*/  IADD3 R13, PT, PT, -R13, RZ, RZ ;  /* 0x000000ff0d0d7210 */ /* 0x000fce0007ffe1ff */
.L_x_19:
[-C--:B------:R-:W-:Y:S01]  /*09a0*/  IMAD R3, R3, R8.reuse, RZ ;  /* 0x0000000803037224 */ /* 0x080fe200078e02ff */
[----:B------:R-:W-:Y:S01]  /*09b0*/  IADD3 R13, PT, PT, R13, 0x1, RZ ;  /* 0x000000010d0d7810 */ /* 0x000fe20007ffe0ff */
[----:B------:R-:W-:Y:S01]  /*09c0*/  IMAD.WIDE.U32 R16, R2, R8, RZ ;  /* 0x0000000802107225 */ /* 0x000fe200078e00ff */
[----:B------:R-:W-:Y:S02]  /*09d0*/  BSSY.RECONVERGENT B0, `(.L_x_16) ;  /* 0x000001c000007945 */ /* 0x000fe40003800200 */
[----:B------:R-:W-:Y:S01]  /*09e0*/  ISETP.NE.AND P2, PT, R13, RZ, PT ;  /* 0x000000ff0d00720c */ /* 0x000fe20003f45270 */
        /* <DEDUP_REMOVED lines=24> */
.L_x_17:
[----:B------:R-:W-:-:S07]  /*0b70*/  MOV R10, 0xb90 ;  /* 0x00000b90000a7802 */ /* 0x000fce0000000f00 */
[----:B------:R-:W-:Y:S05]  /*0b80*/  CALL.REL.NOINC `($__internal_0_$__cuda_sm20_rem_s64) ;  /* 0x00000000001c7944 */ /* 0x000fea0003c00000 */
.L_x_18:
[----:B------:R-:W-:Y:S05]  /*0b90*/  BSYNC.RECONVERGENT B0 ;  /* 0x0000000000007941 */ /* 0x000fea0003800200 */
.L_x_16:
[----:B------:R-:W-:Y:S05]  /*0ba0*/  @P2 BRA `(.L_x_19) ;  /* 0xfffffffc007c2947 */ /* 0x000fea000383ffff */
.L_x_15:
[----:B------:R-:W-:-:S07]  /*0bb0*/  MOV R5, R2 ;  /* 0x0000000200057202 */ /* 0x000fce0000000f00 */
.L_x_0:
[----:B------:R-:W0:Y:S02]  /*0bc0*/  LDC.64 R2, c[0x0][0x398] ;  /* 0x0000e600ff027b82 */ /* 0x000e240000000a00 */
[----:B0-----:R-:W-:-:S05]  /*0bd0*/  IMAD.WIDE R2, R0, 0x4, R2 ;  /* 0x0000000400027825 */ /* 0x001fca00078e0202 */
[----:B------:R-:W-:Y:S01]  /*0be0*/  ATOMG.E.EXCH.STRONG.GPU PT, RZ, desc[UR4][R2.64], R5 ;  /* 0x8000000502ff79a8 */ /* 0x000fe2000c1ef104 */
[----:B------:R-:W-:Y:S05]  /*0bf0*/  EXIT ;  /* 0x000000000000794d */ /* 0x000fea0003800000 */
        .weak           $__internal_0_$__cuda_sm20_rem_s64
        .type           $__internal_0_$__cuda_sm20_rem_s64,@function
        .size           $__internal_0_$__cuda_sm20_rem_s64,(.L_x_21 - $__internal_0_$__cuda_sm20_rem_s64)
$__internal_0_$__cuda_sm20_rem_s64:
[----:B------:R-:W-:Y:S02]  /*0c00*/  IADD3 R3, P1, PT, RZ, -R12, RZ ;  /* 0x8000000cff037210 */ /* 0x000fe40007f3e0ff */
[----:B------:R-:W-:-:S03]  /*0c10*/  ISETP.GE.AND P0, PT, R14, RZ, PT ;  /* 0x000000ff0e00720c */ /* 0x000fc60003f06270 */
[----:B------:R-:W-:Y:S01]  /*0c20*/  IMAD.X R5, RZ, RZ, ~R14, P1 ;  /* 0x000000ffff057224 */ /* 0x000fe200008e0e0e */
[----:B------:R-:W-:-:S04]  /*0c30*/  SEL R2, R3, R12, !P0 ;  /* 0x0000000c03027207 */ /* 0x000fc80004000000 */
[----:B------:R-:W-:-:S04]  /*0c40*/  SEL R3, R5, R14, !P0 ;  /* 0x0000000e05037207 */ /* 0x000fc80004000000 */
[----:B------:R-:W0:Y:S08]  /*0c50*/  I2F.U64.RP R17, R2 ;  /* 0x0000000200117312 */ /* 0x000e300000309000 */
[----:B0-----:R-:W0:Y:S02]  /*0c60*/  MUFU.RCP R17, R17 ;  /* 0x0000001100117308 */ /* 0x001e240000001000 */
[----:B0-----:R-:W-:-:S06]  /*0c70*/  IADD3 R4, PT, PT, R17, 0x1ffffffe, RZ ;  /* 0x1ffffffe11047810 */ /* 0x001fcc0007ffe0ff */
[----:B------:R-:W0:Y:S02]  /*0c80*/  F2I.U64.TRUNC R4, R4 ;  /* 0x0000000400047311 */ /* 0x000e24000020d800 */
[----:B0-----:R-:W-:-:S04]  /*0c90*/  IMAD.WIDE.U32 R6, R4, R2, RZ ;  /* 0x0000000204067225 */ /* 0x001fc800078e00ff */
[----:B------:R-:W-:Y:S01]  /*0ca0*/  IMAD R7, R4, R3, R7 ;  /* 0x0000000304077224 */ /* 0x000fe200078e0207 */
[----:B------:R-:W-:-:S03]  /*0cb0*/  IADD3 R19, P0, PT, RZ, -R6, RZ ;  /* 0x80000006ff137210 */ /* 0x000fc60007f1e0ff */
[----:B------:R-:W-:Y:S02]  /*0cc0*/  IMAD R7, R5, R2, R7 ;  /* 0x0000000205077224 */ /* 0x000fe400078e0207 */
[----:B------:R-:W-:-:S04]  /*0cd0*/  IMAD.HI.U32 R6, R4, R19, RZ ;  /* 0x0000001304067227 */ /* 0x000fc800078e00ff */
[----:B------:R-:W-:Y:S01]  /*0ce0*/  IMAD.X R21, RZ, RZ, ~R7, P0 ;  /* 0x000000ffff157224 */ /* 0x000fe200000e0e07 */
[----:B------:R-:W-:-:S03]  /*0cf0*/  MOV R7, R4 ;  /* 0x0000000400077202 */ /* 0x000fc60000000f00 */
[-C--:B------:R-:W-:Y:S02]  /*0d00*/  IMAD R23, R5, R21.reuse, RZ ;  /* 0x0000001505177224 */ /* 0x080fe400078e02ff */
[----:B------:R-:W-:-:S04]  /*0d10*/  IMAD.WIDE.U32 R6, P0, R4, R21, R6 ;  /* 0x0000001504067225 */ /* 0x000fc80007800006 */
[----:B------:R-:W-:-:S04]  /*0d20*/  IMAD.HI.U32 R17, R5, R21, RZ ;  /* 0x0000001505117227 */ /* 0x000fc800078e00ff */
[----:B------:R-:W-:-:S04]  /*0d30*/  IMAD.HI.U32 R6, P1, R5, R19, R6 ;  /* 0x0000001305067227 */ /* 0x000fc80007820006 */
[----:B------:R-:W-:Y:S01]  /*0d40*/  IMAD.X R17, R17, 0x1, R5, P0 ;  /* 0x0000000111117824 */ /* 0x000fe200000e0605 */
[----:B------:R-:W-:-:S04]  /*0d50*/  IADD3 R7, P3, PT, R23, R6, RZ ;  /* 0x0000000617077210 */ /* 0x000fc80007f7e0ff */
[----:B------:R-:W-:Y:S01]  /*0d60*/  IADD3.X R17, PT, PT, RZ, RZ, R17, P3, P1 ;  /* 0x000000ffff117210 */ /* 0x000fe20001fe2411 */
[----:B------:R-:W-:Y:S01]  /*0d70*/  IMAD.WIDE.U32 R4, R7, R2, RZ ;  /* 0x0000000207047225 */ /* 0x000fe200078e00ff */
[----:B------:R-:W-:-:S03]  /*0d80*/  ISETP.GE.AND P1, PT, R11, RZ, PT ;  /* 0x000000ff0b00720c */ /* 0x000fc60003f26270 */
[----:B------:R-:W-:Y:S01]  /*0d90*/  IMAD R5, R7, R3, R5 ;  /* 0x0000000307057224 */ /* 0x000fe200078e0205 */
[----:B------:R-:W-:-:S03]  /*0da0*/  IADD3 R19, P0, PT, RZ, -R4, RZ ;  /* 0x80000004ff137210 */ /* 0x000fc60007f1e0ff */
[----:B------:R-:W-:Y:S02]  /*0db0*/  IMAD R5, R17, R2, R5 ;  /* 0x0000000211057224 */ /* 0x000fe400078e0205 */
[----:B------:R-:W-:-:S03]  /*0dc0*/  IMAD.HI.U32 R6, R7, R19, RZ ;  /* 0x0000001307067227 */ /* 0x000fc600078e00ff */
[----:B------:R-:W-:Y:S02]  /*0dd0*/  IADD3.X R4, PT, PT, RZ, ~R5, RZ, P0, !PT ;  /* 0x80000005ff047210 */ /* 0x000fe400007fe4ff */
[----:B------:R-:W-:-:S03]  /*0de0*/  IADD3 R5, P5, PT, RZ, -R16, RZ ;  /* 0x80000010ff057210 */ /* 0x000fc60007fbe0ff */
[----:B------:R-:W-:-:S04]  /*0df0*/  IMAD.WIDE.U32 R6, P0, R7, R4, R6 ;  /* 0x0000000407067225 */ /* 0x000fc80007800006 */
[----:B------:R-:W-:Y:S01]  /*0e00*/  IMAD.HI.U32 R6, P3, R17, R19, R6 ;  /* 0x0000001311067227 */ /* 0x000fe20007860006 */
[----:B------:R-:W-:-:S03]  /*0e10*/  SEL R7, R5, R16, !P1 ;  /* 0x0000001005077207 */ /* 0x000fc60004800000 */
[CC--:B------:R-:W-:Y:S02]  /*0e20*/  IMAD R19, R17.reuse, R4.reuse, RZ ;  /* 0x0000000411137224 */ /* 0x0c0fe400078e02ff */
[----:B------:R-:W-:-:S03]  /*0e30*/  IMAD.HI.U32 R4, R17, R4, RZ ;  /* 0x0000000411047227 */ /* 0x000fc600078e00ff */
[----:B------:R-:W-:Y:S01]  /*0e40*/  IADD3 R6, P4, PT, R19, R6, RZ ;  /* 0x0000000613067210 */ /* 0x000fe20007f9e0ff */
[----:B------:R-:W-:Y:S01]  /*0e50*/  IMAD.X R16, RZ, RZ, ~R11, P5 ;  /* 0x000000ffff107224 */ /* 0x000fe200028e0e0b */
[----:B------:R-:W-:Y:S01]  /*0e60*/  IADD3.X R17, PT, PT, R4, R17, RZ, P0, !PT ;  /* 0x0000001104117210 */ /* 0x000fe200007fe4ff */
[----:B------:R-:W-:Y:S02]  /*0e70*/  IMAD.MOV.U32 R5, RZ, RZ, RZ ;  /* 0x000000ffff057224 */ /* 0x000fe400078e00ff */
[----:B------:R-:W-:Y:S01]  /*0e80*/  IMAD.HI.U32 R4, R6, R7, RZ ;  /* 0x0000000706047227 */ /* 0x000fe200078e00ff */
[----:B------:R-:W-:Y:S02]  /*0e90*/  SEL R11, R16, R11, !P1 ;  /* 0x0000000b100b7207 */ /* 0x000fe40004800000 */
[----:B------:R-:W-:-:S03]  /*0ea0*/  IADD3.X R16, PT, PT, RZ, RZ, R17, P4, P3 ;  /* 0x000000ffff107210 */ /* 0x000fc600027e6411 */
[----:B------:R-:W-:-:S04]  /*0eb0*/  IMAD.WIDE.U32 R4, R6, R11, R4 ;  /* 0x0000000b06047225 */ /* 0x000fc800078e0004 */
[C---:B------:R-:W-:Y:S02]  /*0ec0*/  IMAD R17, R16.reuse, R11, RZ ;  /* 0x0000000b10117224 */ /* 0x040fe400078e02ff */
[----:B------:R-:W-:-:S04]  /*0ed0*/  IMAD.HI.U32 R4, P0, R16, R7, R4 ;  /* 0x0000000710047227 */ /* 0x000fc80007800004 */
[----:B------:R-:W-:Y:S01]  /*0ee0*/  IMAD.HI.U32 R6, R16, R11, RZ ;  /* 0x0000000b10067227 */ /* 0x000fe200078e00ff */
[----:B------:R-:W-:-:S04]  /*0ef0*/  IADD3 R17, P3, PT, R17, R4, RZ ;  /* 0x0000000411117210 */ /* 0x000fc80007f7e0ff */
[----:B------:R-:W-:Y:S01]  /*0f00*/  IADD3.X R6, PT, PT, R6, RZ, RZ, P0, !PT ;  /* 0x000000ff06067210 */ /* 0x000fe200007fe4ff */
[----:B------:R-:W-:-:S04]  /*0f10*/  IMAD.WIDE.U32 R4, R17, R2, RZ ;  /* 0x0000000211047225 */ /* 0x000fc800078e00ff */
[----:B------:R-:W-:Y:S01]  /*0f20*/  IMAD.X R19, RZ, RZ, R6, P3 ;  /* 0x000000ffff137224 */ /* 0x000fe200018e0606 */
[----:B------:R-:W-:Y:S01]  /*0f30*/  IADD3 R21, P3, PT, -R4, R7, RZ ;  /* 0x0000000704157210 */ /* 0x000fe20007f7e1ff */
[----:B------:R-:W-:-:S03]  /*0f40*/  IMAD R17, R17, R3, R5 ;  /* 0x0000000311117224 */ /* 0x000fc600078e0205 */
[-C--:B------:R-:W-:Y:S01]  /*0f50*/  ISETP.GE.U32.AND P0, PT, R21, R2.reuse, PT ;  /* 0x000000021500720c */ /* 0x080fe20003f06070 */
[----:B------:R-:W-:-:S05]  /*0f60*/  IMAD R4, R19, R2, R17 ;  /* 0x0000000213047224 */ /* 0x000fca00078e0211 */
[----:B------:R-:W-:Y:S02]  /*0f70*/  IADD3.X R11, PT, PT, ~R4, R11, RZ, P3, !PT ;  /* 0x0000000b040b7210 */ /* 0x000fe40001ffe5ff */
[----:B------:R-:W-:Y:S02]  /*0f80*/  IADD3 R5, P3, PT, R21, -R2, RZ ;  /* 0x8000000215057210 */ /* 0x000fe40007f7e0ff */
[----:B------:R-:W-:-:S03]  /*0f90*/  ISETP.GE.U32.AND.EX P0, PT, R11, R3, PT, P0 ;  /* 0x000000030b00720c */ /* 0x000fc60003f06100 */
[----:B------:R-:W-:Y:S01]  /*0fa0*/  IMAD.X R7, R11, 0x1, ~R3, P3 ;  /* 0x000000010b077824 */ /* 0x000fe200018e0e03 */
[----:B------:R-:W-:-:S04]  /*0fb0*/  SEL R5, R5, R21, P0 ;  /* 0x0000001505057207 */ /* 0x000fc80000000000 */
[----:B------:R-:W-:Y:S01]  /*0fc0*/  SEL R7, R7, R11, P0 ;  /* 0x0000000b07077207 */ /* 0x000fe20000000000 */
[----:B------:R-:W-:Y:S01]  /*0fd0*/  HFMA2 R11, -RZ, RZ, 0, 0 ;  /* 0x00000000ff0b7431 */ /* 0x000fe200000001ff */
[CC--:B------:R-:W-:Y:S02]  /*0fe0*/  ISETP.GE.U32.AND P0, PT, R5.reuse, R2.reuse, PT ;  /* 0x000000020500720c */ /* 0x0c0fe40003f06070 */
[----:B------:R-:W-:Y:S02]  /*0ff0*/  IADD3 R2, P3, PT, R5, -R2, RZ ;  /* 0x8000000205027210 */ /* 0x000fe40007f7e0ff */
[CC--:B------:R-:W-:Y:S02]  /*1000*/  ISETP.GE.U32.AND.EX P0, PT, R7.reuse, R3.reuse, PT, P0 ;  /* 0x000000030700720c */ /* 0x0c0fe40003f06100 */
[----:B------:R-:W-:Y:S02]  /*1010*/  IADD3.X R3, PT, PT, R7, ~R3, RZ, P3, !PT ;  /* 0x8000000307037210 */ /* 0x000fe40001ffe4ff */
[----:B------:R-:W-:-:S02]  /*1020*/  SEL R2, R2, R5, P0 ;  /* 0x0000000502027207 */ /* 0x000fc40000000000 */
[----:B------:R-:W-:Y:S02]  /*1030*/  SEL R3, R3, R7, P0 ;  /* 0x0000000703037207 */ /* 0x000fe40000000000 */
[-C--:B------:R-:W-:Y:S02]  /*1040*/  IADD3 R5, P3, PT, RZ, -R2.reuse, RZ ;  /* 0x80000002ff057210 */ /* 0x080fe40007f7e0ff */
[----:B------:R-:W-:Y:S02]  /*1050*/  ISETP.NE.U32.AND P0, PT, R12, RZ, PT ;  /* 0x000000ff0c00720c */ /* 0x000fe40003f05070 */
[----:B------:R-:W-:Y:S01]  /*1060*/  SEL R2, R5, R2, !P1 ;  /* 0x0000000205027207 */ /* 0x000fe20004800000 */
[----:B------:R-:W-:Y:S01]  /*1070*/  IMAD.X R4, RZ, RZ, ~R3, P3 ;  /* 0x000000ffff047224 */ /* 0x000fe200018e0e03 */
[----:B------:R-:W-:-:S04]  /*1080*/  ISETP.NE.AND.EX P0, PT, R14, RZ, PT, P0 ;  /* 0x000000ff0e00720c */ /* 0x000fc80003f05300 */
[----:B------:R-:W-:Y:S02]  /*1090*/  SEL R3, R4, R3, !P1 ;  /* 0x0000000304037207 */ /* 0x000fe40004800000 */
[----:B------:R-:W-:Y:S02]  /*10a0*/  SEL R2, R2, 0xffffffff, P0 ;  /* 0xffffffff02027807 */ /* 0x000fe40000000000 */
[----:B------:R-:W-:Y:S01]  /*10b0*/  SEL R3, R3, 0xffffffff, P0 ;  /* 0xffffffff03037807 */ /* 0x000fe20000000000 */
[----:B------:R-:W-:Y:S06]  /*10c0*/  RET.REL.NODEC R10 `(_Z3rsaPiS_S_S_) ;  /* 0xffffffec0acc7950 */ /* 0x000fec0003c3ffff */
.L_x_20:
[----:B------:R-:W-:-:S00]  /*10d0*/  BRA `(.L_x_20) ;  /* 0xfffffffc00fc7947 */ /* 0x000fc0000383ffff */
[----:B------:R-:W-:-:S00]  /*10e0*/  NOP ;  /* 0x0000000000007918 */ /* 0x000fc00000000000 */
        /* <DEDUP_REMOVED lines=9> */
.L_x_21:


//--------------------- .nv.shared.reserved.0     --------------------------
	.section	.nv.shared.reserved.0,"aw",@nobits
	.weak		__nv_reservedSMEM_offset_0_alias
	.size		__nv_reservedSMEM_offset_0_alias, 0, 64
	.other		__nv_reservedSMEM_offset_0_alias,@"STO_CUDA_RESERVED_SHARED STV_DEFAULT"
__nv_reservedSMEM_offset_0_alias:
	.zero		0
	.zero		64


//--------------------- .nv.constant0._Z3rsaPiS_S_S_ --------------------------
	.section	.nv.constant0._Z3rsaPiS_S_S_,"a",@progbits
	.sectionflags	@""
	.align	4
.nv.constant0._Z3rsaPiS_S_S_:
	.zero		928


//--------------------- SYMBOLS --------------------------

	.type		.nv.reservedSmem.offset0,@object
	.size		.nv.reservedSmem.offset0,0x4
